//
// Generated by NVIDIA NVVM Compiler
//
// Compiler Build ID: CL-36424714
// Cuda compilation tools, release 13.0, V13.0.88
// Based on NVVM 20.0.0
//

.version 9.0
.target sm_100
.address_size 64

	// .globl	_Z7readAoSP11ParticleAoSPf

.visible .entry _Z7readAoSP11ParticleAoSPf(
	.param .u64 .ptr .align 1 _Z7readAoSP11ParticleAoSPf_param_0,
	.param .u64 .ptr .align 1 _Z7readAoSP11ParticleAoSPf_param_1
)
{
	.reg .pred 	%p<2>;
	.reg .b32 	%r<5>;
	.reg .b32 	%f<6>;
	.reg .b64 	%rd<9>;

	ld.param.u64 	%rd1, [_Z7readAoSP11ParticleAoSPf_param_0];
	ld.param.u64 	%rd2, [_Z7readAoSP11ParticleAoSPf_param_1];
	mov.u32 	%r2, %tid.x;
	mov.u32 	%r3, %ctaid.x;
	mov.u32 	%r4, %ntid.x;
	mad.lo.s32 	%r1, %r3, %r4, %r2;
	setp.gt.s32 	%p1, %r1, 16777215;
	@%p1 bra 	$L__BB0_2;
	cvta.to.global.u64 	%rd3, %rd1;
	cvta.to.global.u64 	%rd4, %rd2;
	mul.wide.s32 	%rd5, %r1, 12;
	add.s64 	%rd6, %rd3, %rd5;
	ld.global.f32 	%f1, [%rd6];
	ld.global.f32 	%f2, [%rd6+4];
	ld.global.f32 	%f3, [%rd6+8];
	add.f32 	%f4, %f1, %f2;
	add.f32 	%f5, %f4, %f3;
	mul.wide.s32 	%rd7, %r1, 4;
	add.s64 	%rd8, %rd4, %rd7;
	st.global.f32 	[%rd8], %f5;
$L__BB0_2:
	ret;

}
	// .globl	_Z7readSoA11ParticleSoAPf
.visible .entry _Z7readSoA11ParticleSoAPf(
	.param .align 8 .b8 _Z7readSoA11ParticleSoAPf_param_0[24],
	.param .u64 .ptr .align 1 _Z7readSoA11ParticleSoAPf_param_1
)
{
	.reg .pred 	%p<2>;
	.reg .b32 	%r<5>;
	.reg .b32 	%f<6>;
	.reg .b64 	%rd<14>;

	ld.param.u64 	%rd3, [_Z7readSoA11ParticleSoAPf_param_0+16];
	ld.param.u64 	%rd2, [_Z7readSoA11ParticleSoAPf_param_0+8];
	ld.param.u64 	%rd1, [_Z7readSoA11ParticleSoAPf_param_0];
	ld.param.u64 	%rd4, [_Z7readSoA11ParticleSoAPf_param_1];
	mov.u32 	%r2, %tid.x;
	mov.u32 	%r3, %ctaid.x;
	mov.u32 	%r4, %ntid.x;
	mad.lo.s32 	%r1, %r3, %r4, %r2;
	setp.gt.s32 	%p1, %r1, 16777215;
	@%p1 bra 	$L__BB1_2;
	cvta.to.global.u64 	%rd5, %rd3;
	cvta.to.global.u64 	%rd6, %rd2;
	cvta.to.global.u64 	%rd7, %rd1;
	cvta.to.global.u64 	%rd8, %rd4;
	mul.wide.s32 	%rd9, %r1, 4;
	add.s64 	%rd10, %rd7, %rd9;
	ld.global.f32 	%f1, [%rd10];
	add.s64 	%rd11, %rd6, %rd9;
	ld.global.f32 	%f2, [%rd11];
	add.f32 	%f3, %f1, %f2;
	add.s64 	%rd12, %rd5, %rd9;
	ld.global.f32 	%f4, [%rd12];
	add.f32 	%f5, %f3, %f4;
	add.s64 	%rd13, %rd8, %rd9;
	st.global.f32 	[%rd13], %f5;
$L__BB1_2:
	ret;

}


// ===== COMPILED SASS (sm_100) =====

	.target	sm_100

	.elftype	@"ET_EXEC"


//--------------------- .note.nv.tkinfo           --------------------------
	.section	.note.nv.tkinfo,"",@"SHT_NOTE"
	.sectionflags	@"SHF_NOTE_NV_TKINFO"
	.tkinfo
        /*0018*/ 	.word	0x00000002
        /*0030*/ 	.string	""
        /*0030*/ 	.string	"ptxas"
        /*0030*/ 	.string	"Cuda compilation tools, release 13.0, V13.0.88"
        /*0030*/ 	.string	"Build cuda_13.0.r13.0/compiler.36424714_0"
        /*0030*/ 	.string	"-arch sm_100 -m 64 "



//--------------------- .note.nv.cuinfo           --------------------------
	.section	.note.nv.cuinfo,"",@"SHT_NOTE"
	.sectionflags	@"SHF_NOTE_NV_CUINFO"
        /*0018*/ 	.short	0x0002
        /*001a*/ 	.short	0x0064
        /*001c*/ 	.short	0x0082
	.zero		2


//--------------------- .nv.info                  --------------------------
	.section	.nv.info,"",@"SHT_CUDA_INFO"
	.align	4


	//----- nvinfo : EIATTR_REGCOUNT
	.align		4
        /*0000*/ 	.byte	0x04, 0x2f
        /*0002*/ 	.short	(.L_1 - .L_0)
	.align		4
.L_0:
        /*0004*/ 	.word	index@(_Z7readAoSP11ParticleAoSPf)
        /*0008*/ 	.word	0x0000000c


	//----- nvinfo : EIATTR_FRAME_SIZE
	.align		4
.L_1:
        /*000c*/ 	.byte	0x04, 0x11
        /*000e*/ 	.short	(.L_3 - .L_2)
	.align		4
.L_2:
        /*0010*/ 	.word	index@(_Z7readAoSP11ParticleAoSPf)
        /*0014*/ 	.word	0x00000000


	//----- nvinfo : EIATTR_REGCOUNT
	.align		4
.L_3:
        /*0018*/ 	.byte	0x04, 0x2f
        /*001a*/ 	.short	(.L_5 - .L_4)
	.align		4
.L_4:
        /*001c*/ 	.word	index@(_Z7readSoA11ParticleSoAPf)
        /*0020*/ 	.word	0x0000000e


	//----- nvinfo : EIATTR_FRAME_SIZE
	.align		4
.L_5:
        /*0024*/ 	.byte	0x04, 0x11
        /*0026*/ 	.short	(.L_7 - .L_6)
	.align		4
.L_6:
        /*0028*/ 	.word	index@(_Z7readSoA11ParticleSoAPf)
        /*002c*/ 	.word	0x00000000


	//----- nvinfo : EIATTR_MIN_STACK_SIZE
	.align		4
.L_7:
        /*0030*/ 	.byte	0x04, 0x12
        /*0032*/ 	.short	(.L_9 - .L_8)
	.align		4
.L_8:
        /*0034*/ 	.word	index@(_Z7readSoA11ParticleSoAPf)
        /*0038*/ 	.word	0x00000000


	//----- nvinfo : EIATTR_MIN_STACK_SIZE
	.align		4
.L_9:
        /*003c*/ 	.byte	0x04, 0x12
        /*003e*/ 	.short	(.L_11 - .L_10)
	.align		4
.L_10:
        /*0040*/ 	.word	index@(_Z7readAoSP11ParticleAoSPf)
        /*0044*/ 	.word	0x00000000
.L_11:


//--------------------- .nv.compat                --------------------------
	.section	.nv.compat,"",@"SHT_CUDA_COMPAT_INFO"
	.align	4
        /*0000*/ 	.byte	0x02, 0x09, 0x00, 0x00, 0x02, 0x02, 0x01, 0x00, 0x02, 0x05, 0x05, 0x00, 0x03, 0x07, 0x01, 0x01
        /*0010*/ 	.byte	0x02, 0x03, 0x00, 0x00, 0x02, 0x06, 0x01, 0x00, 0x04, 0x0b, 0x08, 0x00, 0x09, 0x00, 0x00, 0x00
        /*0020*/ 	.byte	0x00, 0x00, 0x00, 0x00


//--------------------- .nv.info._Z7readSoA11ParticleSoAPf --------------------------
	.section	.nv.info._Z7readSoA11ParticleSoAPf,"",@"SHT_CUDA_INFO"
	.sectionflags	@""
	.align	4


	//----- nvinfo : EIATTR_CUDA_API_VERSION
	.align		4
        /*0000*/ 	.byte	0x04, 0x37
        /*0002*/ 	.short	(.L_13 - .L_12)
.L_12:
        /*0004*/ 	.word	0x00000082


	//----- nvinfo : EIATTR_KPARAM_INFO
	.align		4
.L_13:
        /*0008*/ 	.byte	0x04, 0x17
        /*000a*/ 	.short	(.L_15 - .L_14)
.L_14:
        /*000c*/ 	.word	0x00000000
        /*0010*/ 	.short	0x0001
        /*0012*/ 	.short	0x0018
        /*0014*/ 	.byte	0x00, 0xf5, 0x21, 0x00


	//----- nvinfo : EIATTR_KPARAM_INFO
	.align		4
.L_15:
        /*0018*/ 	.byte	0x04, 0x17
        /*001a*/ 	.short	(.L_17 - .L_16)
.L_16:
        /*001c*/ 	.word	0x00000000
        /*0020*/ 	.short	0x0000
        /*0022*/ 	.short	0x0000
        /*0024*/ 	.byte	0x00, 0xf0, 0x61, 0x00


	//----- nvinfo : EIATTR_SPARSE_MMA_MASK
	.align		4
.L_17:
        /*0028*/ 	.byte	0x03, 0x50
        /*002a*/ 	.short	0x0000


	//----- nvinfo : EIATTR_MAXREG_COUNT
	.align		4
        /*002c*/ 	.byte	0x03, 0x1b
        /*002e*/ 	.short	0x00ff


	//----- nvinfo : EIATTR_MERCURY_ISA_VERSION
	.align		4
        /*0030*/ 	.byte	0x03, 0x5f
        /*0032*/ 	.short	0x0101


	//----- nvinfo : EIATTR_VRC_CTA_INIT_COUNT
	.align		4
        /*0034*/ 	.byte	0x02, 0x4a
	.zero		1
	.zero		1


	//----- nvinfo : EIATTR_EXIT_INSTR_OFFSETS
	.align		4
        /*0038*/ 	.byte	0x04, 0x1c
        /*003a*/ 	.short	(.L_19 - .L_18)


	//   ....[0]....
.L_18:
        /*003c*/ 	.word	0x00000060


	//   ....[1]....
        /*0040*/ 	.word	0x00000160


	//----- nvinfo : EIATTR_CBANK_PARAM_SIZE
	.align		4
.L_19:
        /*0044*/ 	.byte	0x03, 0x19
        /*0046*/ 	.short	0x0020


	//----- nvinfo : EIATTR_PARAM_CBANK
	.align		4
        /*0048*/ 	.byte	0x04, 0x0a
        /*004a*/ 	.short	(.L_21 - .L_20)
	.align		4
.L_20:
        /*004c*/ 	.word	index@(.nv.constant0._Z7readSoA11ParticleSoAPf)
        /*0050*/ 	.short	0x0380
        /*0052*/ 	.short	0x0020


	//----- nvinfo : EIATTR_SW_WAR
	.align		4
.L_21:
        /*0054*/ 	.byte	0x04, 0x36
        /*0056*/ 	.short	(.L_23 - .L_22)
.L_22:
        /*0058*/ 	.word	0x00000008
.L_23:


//--------------------- .nv.info._Z7readAoSP11ParticleAoSPf --------------------------
	.section	.nv.info._Z7readAoSP11ParticleAoSPf,"",@"SHT_CUDA_INFO"
	.sectionflags	@""
	.align	4


	//----- nvinfo : EIATTR_CUDA_API_VERSION
	.align		4
        /*0000*/ 	.byte	0x04, 0x37
        /*0002*/ 	.short	(.L_25 - .L_24)
.L_24:
        /*0004*/ 	.word	0x00000082


	//----- nvinfo : EIATTR_KPARAM_INFO
	.align		4
.L_25:
        /*0008*/ 	.byte	0x04, 0x17
        /*000a*/ 	.short	(.L_27 - .L_26)
.L_26:
        /*000c*/ 	.word	0x00000000
        /*0010*/ 	.short	0x0001
        /*0012*/ 	.short	0x0008
        /*0014*/ 	.byte	0x00, 0xf5, 0x21, 0x00


	//----- nvinfo : EIATTR_KPARAM_INFO
	.align		4
.L_27:
        /*0018*/ 	.byte	0x04, 0x17
        /*001a*/ 	.short	(.L_29 - .L_28)
.L_28:
        /*001c*/ 	.word	0x00000000
        /*0020*/ 	.short	0x0000
        /*0022*/ 	.short	0x0000
        /*0024*/ 	.byte	0x00, 0xf5, 0x21, 0x00


	//----- nvinfo : EIATTR_SPARSE_MMA_MASK
	.align		4
.L_29:
        /*0028*/ 	.byte	0x03, 0x50
        /*002a*/ 	.short	0x0000


	//----- nvinfo : EIATTR_MAXREG_COUNT
	.align		4
        /*002c*/ 	.byte	0x03, 0x1b
        /*002e*/ 	.short	0x00ff


	//----- nvinfo : EIATTR_MERCURY_ISA_VERSION
	.align		4
        /*0030*/ 	.byte	0x03, 0x5f
        /*0032*/ 	.short	0x0101


	//----- nvinfo : EIATTR_VRC_CTA_INIT_COUNT
	.align		4
        /*0034*/ 	.byte	0x02, 0x4a
	.zero		1
	.zero		1


	//----- nvinfo : EIATTR_EXIT_INSTR_OFFSETS
	.align		4
        /*0038*/ 	.byte	0x04, 0x1c
        /*003a*/ 	.short	(.L_31 - .L_30)


	//   ....[0]....
.L_30:
        /*003c*/ 	.word	0x00000060


	//   ....[1]....
        /*0040*/ 	.word	0x00000120


	//----- nvinfo : EIATTR_CBANK_PARAM_SIZE
	.align		4
.L_31:
        /*0044*/ 	.byte	0x03, 0x19
        /*0046*/ 	.short	0x0010


	//----- nvinfo : EIATTR_PARAM_CBANK
	.align		4
        /*0048*/ 	.byte	0x04, 0x0a
        /*004a*/ 	.short	(.L_33 - .L_32)
	.align		4
.L_32:
        /*004c*/ 	.word	index@(.nv.constant0._Z7readAoSP11ParticleAoSPf)
        /*0050*/ 	.short	0x0380
        /*0052*/ 	.short	0x0010


	//----- nvinfo : EIATTR_SW_WAR
	.align		4
.L_33:
        /*0054*/ 	.byte	0x04, 0x36
        /*0056*/ 	.short	(.L_35 - .L_34)
.L_34:
        /*0058*/ 	.word	0x00000008
.L_35:


//--------------------- .nv.callgraph             --------------------------
	.section	.nv.callgraph,"",@"SHT_CUDA_CALLGRAPH"
	.align	4
	.sectionentsize	8
	.align		4
        /*0000*/ 	.word	0x00000000
	.align		4
        /*0004*/ 	.word	0xffffffff
	.align		4
        /*0008*/ 	.word	0x00000000
	.align		4
        /*000c*/ 	.word	0xfffffffe
	.align		4
        /*0010*/ 	.word	0x00000000
	.align		4
        /*0014*/ 	.word	0xfffffffd
	.align		4
        /*0018*/ 	.word	0x00000000
	.align		4
        /*001c*/ 	.word	0xfffffffc


//--------------------- .text._Z7readSoA11ParticleSoAPf --------------------------
	.section	.text._Z7readSoA11ParticleSoAPf,"ax",@progbits
	.align	128
        .global         _Z7readSoA11ParticleSoAPf
        .type           _Z7readSoA11ParticleSoAPf,@function
        .size           _Z7readSoA11ParticleSoAPf,(.L_x_2 - _Z7readSoA11ParticleSoAPf)
        .other          _Z7readSoA11ParticleSoAPf,@"STO_CUDA_ENTRY STV_DEFAULT"
_Z7readSoA11ParticleSoAPf:
.text._Z7readSoA11ParticleSoAPf:
[----:B------:R-:W-:Y:S01]  /*0000*/  LDC R1, c[0x0][0x37c] ;  /* 0x0000df00ff017b82 */ /* 0x000fe20000000800 */
[----:B------:R-:W0:Y:S07]  /*0010*/  S2R R11, SR_TID.X ;  /* 0x00000000000b7919 */ /* 0x000e2e0000002100 */
[----:B------:R-:W0:Y:S08]  /*0020*/  S2UR UR4, SR_CTAID.X ;  /* 0x00000000000479c3 */ /* 0x000e300000002500 */
[----:B------:R-:W0:Y:S02]  /*0030*/  LDC R0, c[0x0][0x360] ;  /* 0x0000d800ff007b82 */ /* 0x000e240000000800 */
[----:B0-----:R-:W-:-:S05]  /*0040*/  IMAD R11, R0, UR4, R11 ;  /* 0x00000004000b7c24 */ /* 0x001fca000f8e020b */
[----:B------:R-:W-:-:S13]  /*0050*/  ISETP.GT.AND P0, PT, R11, 0xffffff, PT ;  /* 0x00ffffff0b00780c */ /* 0x000fda0003f04270 */
[----:B------:R-:W-:Y:S05]  /*0060*/  @P0 EXIT ;  /* 0x000000000000094d */ /* 0x000fea0003800000 */
[----:B------:R-:W0:Y:S01]  /*0070*/  LDC.64 R2, c[0x0][0x380] ;  /* 0x0000e000ff027b82 */ /* 0x000e220000000a00 */
[----:B------:R-:W1:Y:S07]  /*0080*/  LDCU.64 UR4, c[0x0][0x358] ;  /* 0x00006b00ff0477ac */ /* 0x000e6e0008000a00 */
[----:B------:R-:W2:Y:S08]  /*0090*/  LDC.64 R4, c[0x0][0x388] ;  /* 0x0000e200ff047b82 */ /* 0x000eb00000000a00 */
[----:B------:R-:W3:Y:S01]  /*00a0*/  LDC.64 R6, c[0x0][0x390] ;  /* 0x0000e400ff067b82 */ /* 0x000ee20000000a00 */
[----:B0-----:R-:W-:-:S07]  /*00b0*/  IMAD.WIDE R2, R11, 0x4, R2 ;  /* 0x000000040b027825 */ /* 0x001fce00078e0202 */
[----:B------:R-:W0:Y:S01]  /*00c0*/  LDC.64 R8, c[0x0][0x398] ;  /* 0x0000e600ff087b82 */ /* 0x000e220000000a00 */
[----:B-1----:R-:W4:Y:S01]  /*00d0*/  LDG.E R2, desc[UR4][R2.64] ;  /* 0x0000000402027981 */ /* 0x002f22000c1e1900 */
[----:B--2---:R-:W-:-:S06]  /*00e0*/  IMAD.WIDE R4, R11, 0x4, R4 ;  /* 0x000000040b047825 */ /* 0x004fcc00078e0204 */
[----:B------:R-:W4:Y:S01]  /*00f0*/  LDG.E R5, desc[UR4][R4.64] ;  /* 0x0000000404057981 */ /* 0x000f22000c1e1900 */
[----:B---3--:R-:W-:-:S06]  /*0100*/  IMAD.WIDE R6, R11, 0x4, R6 ;  /* 0x000000040b067825 */ /* 0x008fcc00078e0206 */
[----:B------:R-:W2:Y:S01]  /*0110*/  LDG.E R7, desc[UR4][R6.64] ;  /* 0x0000000406077981 */ /* 0x000ea2000c1e1900 */
[----:B0-----:R-:W-:-:S04]  /*0120*/  IMAD.WIDE R8, R11, 0x4, R8 ;  /* 0x000000040b087825 */ /* 0x001fc800078e0208 */
[----:B----4-:R-:W-:-:S04]  /*0130*/  FADD R0, R2, R5 ;  /* 0x0000000502007221 */ /* 0x010fc80000000000 */
[----:B--2---:R-:W-:-:S05]  /*0140*/  FADD R11, R0, R7 ;  /* 0x00000007000b7221 */ /* 0x004fca0000000000 */
[----:B------:R-:W-:Y:S01]  /*0150*/  STG.E desc[UR4][R8.64], R11 ;  /* 0x0000000b08007986 */ /* 0x000fe2000c101904 */
[----:B------:R-:W-:Y:S05]  /*0160*/  EXIT ;  /* 0x000000000000794d */ /* 0x000fea0003800000 */
.L_x_0:
[----:B------:R-:W-:-:S00]  /*0170*/  BRA `(.L_x_0) ;  /* 0xfffffffc00fc7947 */ /* 0x000fc0000383ffff */
[----:B------:R-:W-:-:S00]  /*0180*/  NOP ;  /* 0x0000000000007918 */ /* 0x000fc00000000000 */
[----:B------:R-:W-:-:S00]  /*0190*/  NOP ;  /* 0x0000000000007918 */ /* 0x000fc00000000000 */
[----:B------:R-:W-:-:S00]  /*01a0*/  NOP ;  /* 0x0000000000007918 */ /* 0x000fc00000000000 */
[----:B------:R-:W-:-:S00]  /*01b0*/  NOP ;  /* 0x0000000000007918 */ /* 0x000fc00000000000 */
[----:B------:R-:W-:-:S00]  /*01c0*/  NOP ;  /* 0x0000000000007918 */ /* 0x000fc00000000000 */
[----:B------:R-:W-:-:S00]  /*01d0*/  NOP ;  /* 0x0000000000007918 */ /* 0x000fc00000000000 */
[----:B------:R-:W-:-:S00]  /*01e0*/  NOP ;  /* 0x0000000000007918 */ /* 0x000fc00000000000 */
[----:B------:R-:W-:-:S00]  /*01f0*/  NOP ;  /* 0x0000000000007918 */ /* 0x000fc00000000000 */
.L_x_2:


//--------------------- .text._Z7readAoSP11ParticleAoSPf --------------------------
	.section	.text._Z7readAoSP11ParticleAoSPf,"ax",@progbits
	.align	128
        .global         _Z7readAoSP11ParticleAoSPf
        .type           _Z7readAoSP11ParticleAoSPf,@function
        .size           _Z7readAoSP11ParticleAoSPf,(.L_x_3 - _Z7readAoSP11ParticleAoSPf)
        .other          _Z7readAoSP11ParticleAoSPf,@"STO_CUDA_ENTRY STV_DEFAULT"
_Z7readAoSP11ParticleAoSPf:
.text._Z7readAoSP11ParticleAoSPf:
        /* <DEDUP_REMOVED lines=9> */
[----:B------:R-:W2:Y:S01]  /*0090*/  LDC.64 R4, c[0x0][0x388] ;  /* 0x0000e200ff047b82 */ /* 0x000ea20000000a00 */
[----:B0-----:R-:W-:-:S05]  /*00a0*/  IMAD.WIDE R2, R7, 0xc, R2 ;  /* 0x0000000c07027825 */ /* 0x001fca00078e0202 */
[----:B-1----:R-:W3:Y:S04]  /*00b0*/  LDG.E R0, desc[UR4][R2.64] ;  /* 0x0000000402007981 */ /* 0x002ee8000c1e1900 */
[----:B------:R-:W3:Y:S04]  /*00c0*/  LDG.E R9, desc[UR4][R2.64+0x4] ;  /* 0x0000040402097981 */ /* 0x000ee8000c1e1900 */
[----:B------:R-:W4:Y:S01]  /*00d0*/  LDG.E R6, desc[UR4][R2.64+0x8] ;  /* 0x0000080402067981 */ /* 0x000f22000c1e1900 */
[----:B--2---:R-:W-:-:S04]  /*00e0*/  IMAD.WIDE R4, R7, 0x4, R4 ;  /* 0x0000000407047825 */ /* 0x004fc800078e0204 */
[----:B---3--:R-:W-:-:S04]  /*00f0*/  FADD R9, R0, R9 ;  /* 0x0000000900097221 */ /* 0x008fc80000000000 */
[----:B----4-:R-:W-:-:S05]  /*0100*/  FADD R9, R6, R9 ;  /* 0x0000000906097221 */ /* 0x010fca0000000000 */
[----:B------:R-:W-:Y:S01]  /*0110*/  STG.E desc[UR4][R4.64], R9 ;  /* 0x0000000904007986 */ /* 0x000fe2000c101904 */
[----:B------:R-:W-:Y:S05]  /*0120*/  EXIT ;  /* 0x000000000000794d */ /* 0x000fea0003800000 */
.L_x_1:
        /* <DEDUP_REMOVED lines=13> */
.L_x_3:


//--------------------- .nv.shared.reserved.0     --------------------------
	.section	.nv.shared.reserved.0,"aw",@nobits
	.weak		__nv_reservedSMEM_offset_0_alias
	.size		__nv_reservedSMEM_offset_0_alias, 0, 64
	.other		__nv_reservedSMEM_offset_0_alias,@"STO_CUDA_RESERVED_SHARED STV_DEFAULT"
__nv_reservedSMEM_offset_0_alias:
	.zero		0
	.zero		64


//--------------------- .nv.constant0._Z7readSoA11ParticleSoAPf --------------------------
	.section	.nv.constant0._Z7readSoA11ParticleSoAPf,"a",@progbits
	.sectionflags	@""
	.align	4
.nv.constant0._Z7readSoA11ParticleSoAPf:
	.zero		928


//--------------------- .nv.constant0._Z7readAoSP11ParticleAoSPf --------------------------
	.section	.nv.constant0._Z7readAoSP11ParticleAoSPf,"a",@progbits
	.sectionflags	@""
	.align	4
.nv.constant0._Z7readAoSP11ParticleAoSPf:
	.zero		912


//--------------------- SYMBOLS --------------------------

	.type		.nv.reservedSmem.offset0,@object
	.size		.nv.reservedSmem.offset0,0x4
